//
// Generated by NVIDIA NVVM Compiler
//
// Compiler Build ID: CL-36424714
// Cuda compilation tools, release 13.0, V13.0.88
// Based on NVVM 20.0.0
//

.version 9.0
.target sm_100
.address_size 64

	// .globl	_Z5dot_1PfS_S_i
.extern .func  (.param .b32 func_retval0) vprintf
(
	.param .b64 vprintf_param_0,
	.param .b64 vprintf_param_1
)
;
.global .align 1 .b8 $str[3] = {37, 102};

.visible .entry _Z5dot_1PfS_S_i(
	.param .u64 .ptr .align 1 _Z5dot_1PfS_S_i_param_0,
	.param .u64 .ptr .align 1 _Z5dot_1PfS_S_i_param_1,
	.param .u64 .ptr .align 1 _Z5dot_1PfS_S_i_param_2,
	.param .u32 _Z5dot_1PfS_S_i_param_3
)
{
	.local .align 8 .b8 	__local_depot0[8];
	.reg .b64 	%SP;
	.reg .b64 	%SPL;
	.reg .b32 	%r<7>;
	.reg .b32 	%f<5>;
	.reg .b64 	%rd<14>;
	.reg .b64 	%fd<2>;

	mov.u64 	%SPL, __local_depot0;
	cvta.local.u64 	%SP, %SPL;
	ld.param.u64 	%rd1, [_Z5dot_1PfS_S_i_param_0];
	ld.param.u64 	%rd2, [_Z5dot_1PfS_S_i_param_1];
	ld.param.u64 	%rd3, [_Z5dot_1PfS_S_i_param_2];
	cvta.to.global.u64 	%rd4, %rd3;
	cvta.to.global.u64 	%rd5, %rd2;
	cvta.to.global.u64 	%rd6, %rd1;
	add.u64 	%rd7, %SP, 0;
	add.u64 	%rd8, %SPL, 0;
	mov.u32 	%r1, %ntid.x;
	mov.u32 	%r2, %ctaid.x;
	mov.u32 	%r3, %tid.x;
	mad.lo.s32 	%r4, %r1, %r2, %r3;
	mul.wide.s32 	%rd9, %r4, 4;
	add.s64 	%rd10, %rd6, %rd9;
	ld.global.f32 	%f1, [%rd10];
	add.s64 	%rd11, %rd5, %rd9;
	ld.global.f32 	%f2, [%rd11];
	mul.f32 	%f3, %f1, %f2;
	atom.global.add.f32 	%f4, [%rd4], %f3;
	cvt.f64.f32 	%fd1, %f3;
	st.local.f64 	[%rd8], %fd1;
	mov.u64 	%rd12, $str;
	cvta.global.u64 	%rd13, %rd12;
	{ // callseq 0, 0
	.param .b64 param0;
	st.param.b64 	[param0], %rd13;
	.param .b64 param1;
	st.param.b64 	[param1], %rd7;
	.param .b32 retval0;
	call.uni (retval0), 
	vprintf, 
	(
	param0, 
	param1
	);
	ld.param.b32 	%r5, [retval0];
	} // callseq 0
	ret;

}
	// .globl	_Z6dot_2aPfS_S_i
.visible .entry _Z6dot_2aPfS_S_i(
	.param .u64 .ptr .align 1 _Z6dot_2aPfS_S_i_param_0,
	.param .u64 .ptr .align 1 _Z6dot_2aPfS_S_i_param_1,
	.param .u64 .ptr .align 1 _Z6dot_2aPfS_S_i_param_2,
	.param .u32 _Z6dot_2aPfS_S_i_param_3
)
{


	ret;

}


// ===== COMPILED SASS (sm_100) =====

	.target	sm_100

	.elftype	@"ET_EXEC"


//--------------------- .note.nv.tkinfo           --------------------------
	.section	.note.nv.tkinfo,"",@"SHT_NOTE"
	.sectionflags	@"SHF_NOTE_NV_TKINFO"
	.tkinfo
        /*0018*/ 	.word	0x00000002
        /*0030*/ 	.string	""
        /*0030*/ 	.string	"ptxas"
        /*0030*/ 	.string	"Cuda compilation tools, release 13.0, V13.0.88"
        /*0030*/ 	.string	"Build cuda_13.0.r13.0/compiler.36424714_0"
        /*0030*/ 	.string	"-arch sm_100 -m 64 "



//--------------------- .note.nv.cuinfo           --------------------------
	.section	.note.nv.cuinfo,"",@"SHT_NOTE"
	.sectionflags	@"SHF_NOTE_NV_CUINFO"
        /*0018*/ 	.short	0x0002
        /*001a*/ 	.short	0x0064
        /*001c*/ 	.short	0x0082
	.zero		2


//--------------------- .nv.info                  --------------------------
	.section	.nv.info,"",@"SHT_CUDA_INFO"
	.align	4


	//----- nvinfo : EIATTR_REGCOUNT
	.align		4
        /*0000*/ 	.byte	0x04, 0x2f
        /*0002*/ 	.short	(.L_2 - .L_1)
	.align		4
.L_1:
        /*0004*/ 	.word	index@(_Z5dot_1PfS_S_i)
        /*0008*/ 	.word	0x00000018


	//----- nvinfo : EIATTR_FRAME_SIZE
	.align		4
.L_2:
        /*000c*/ 	.byte	0x04, 0x11
        /*000e*/ 	.short	(.L_4 - .L_3)
	.align		4
.L_3:
        /*0010*/ 	.word	index@(_Z5dot_1PfS_S_i)
        /*0014*/ 	.word	0x00000008


	//----- nvinfo : EIATTR_REGCOUNT
	.align		4
.L_4:
        /*0018*/ 	.byte	0x04, 0x2f
        /*001a*/ 	.short	(.L_6 - .L_5)
	.align		4
.L_5:
        /*001c*/ 	.word	index@(_Z6dot_2aPfS_S_i)
        /*0020*/ 	.word	0x00000004


	//----- nvinfo : EIATTR_FRAME_SIZE
	.align		4
.L_6:
        /*0024*/ 	.byte	0x04, 0x11
        /*0026*/ 	.short	(.L_8 - .L_7)
	.align		4
.L_7:
        /*0028*/ 	.word	index@(_Z6dot_2aPfS_S_i)
        /*002c*/ 	.word	0x00000000


	//----- nvinfo : EIATTR_MIN_STACK_SIZE
	.align		4
.L_8:
        /*0030*/ 	.byte	0x04, 0x12
        /*0032*/ 	.short	(.L_10 - .L_9)
	.align		4
.L_9:
        /*0034*/ 	.word	index@(_Z6dot_2aPfS_S_i)
        /*0038*/ 	.word	0x00000000


	//----- nvinfo : EIATTR_MIN_STACK_SIZE
	.align		4
.L_10:
        /*003c*/ 	.byte	0x04, 0x12
        /*003e*/ 	.short	(.L_12 - .L_11)
	.align		4
.L_11:
        /*0040*/ 	.word	index@(_Z5dot_1PfS_S_i)
        /*0044*/ 	.word	0x00000008
.L_12:


//--------------------- .nv.compat                --------------------------
	.section	.nv.compat,"",@"SHT_CUDA_COMPAT_INFO"
	.align	4
        /*0000*/ 	.byte	0x02, 0x09, 0x00, 0x00, 0x02, 0x02, 0x01, 0x00, 0x02, 0x05, 0x05, 0x00, 0x03, 0x07, 0x01, 0x01
        /*0010*/ 	.byte	0x02, 0x03, 0x00, 0x00, 0x02, 0x06, 0x01, 0x00, 0x04, 0x0b, 0x08, 0x00, 0x09, 0x00, 0x00, 0x00
        /*0020*/ 	.byte	0x00, 0x00, 0x00, 0x00


//--------------------- .nv.info._Z6dot_2aPfS_S_i --------------------------
	.section	.nv.info._Z6dot_2aPfS_S_i,"",@"SHT_CUDA_INFO"
	.sectionflags	@""
	.align	4


	//----- nvinfo : EIATTR_CUDA_API_VERSION
	.align		4
        /*0000*/ 	.byte	0x04, 0x37
        /*0002*/ 	.short	(.L_14 - .L_13)
.L_13:
        /*0004*/ 	.word	0x00000082


	//----- nvinfo : EIATTR_KPARAM_INFO
	.align		4
.L_14:
        /*0008*/ 	.byte	0x04, 0x17
        /*000a*/ 	.short	(.L_16 - .L_15)
.L_15:
        /*000c*/ 	.word	0x00000000
        /*0010*/ 	.short	0x0003
        /*0012*/ 	.short	0x0018
        /*0014*/ 	.byte	0x00, 0xf0, 0x11, 0x00


	//----- nvinfo : EIATTR_KPARAM_INFO
	.align		4
.L_16:
        /*0018*/ 	.byte	0x04, 0x17
        /*001a*/ 	.short	(.L_18 - .L_17)
.L_17:
        /*001c*/ 	.word	0x00000000
        /*0020*/ 	.short	0x0002
        /*0022*/ 	.short	0x0010
        /*0024*/ 	.byte	0x00, 0xf5, 0x21, 0x00


	//----- nvinfo : EIATTR_KPARAM_INFO
	.align		4
.L_18:
        /*0028*/ 	.byte	0x04, 0x17
        /*002a*/ 	.short	(.L_20 - .L_19)
.L_19:
        /*002c*/ 	.word	0x00000000
        /*0030*/ 	.short	0x0001
        /*0032*/ 	.short	0x0008
        /*0034*/ 	.byte	0x00, 0xf5, 0x21, 0x00


	//----- nvinfo : EIATTR_KPARAM_INFO
	.align		4
.L_20:
        /*0038*/ 	.byte	0x04, 0x17
        /*003a*/ 	.short	(.L_22 - .L_21)
.L_21:
        /*003c*/ 	.word	0x00000000
        /*0040*/ 	.short	0x0000
        /*0042*/ 	.short	0x0000
        /*0044*/ 	.byte	0x00, 0xf5, 0x21, 0x00


	//----- nvinfo : EIATTR_SPARSE_MMA_MASK
	.align		4
.L_22:
        /*0048*/ 	.byte	0x03, 0x50
        /*004a*/ 	.short	0x0000


	//----- nvinfo : EIATTR_MAXREG_COUNT
	.align		4
        /*004c*/ 	.byte	0x03, 0x1b
        /*004e*/ 	.short	0x00ff


	//----- nvinfo : EIATTR_MERCURY_ISA_VERSION
	.align		4
        /*0050*/ 	.byte	0x03, 0x5f
        /*0052*/ 	.short	0x0101


	//----- nvinfo : EIATTR_VRC_CTA_INIT_COUNT
	.align		4
        /*0054*/ 	.byte	0x02, 0x4a
	.zero		1
	.zero		1


	//----- nvinfo : EIATTR_EXIT_INSTR_OFFSETS
	.align		4
        /*0058*/ 	.byte	0x04, 0x1c
        /*005a*/ 	.short	(.L_24 - .L_23)


	//   ....[0]....
.L_23:
        /*005c*/ 	.word	0x00000010


	//----- nvinfo : EIATTR_CBANK_PARAM_SIZE
	.align		4
.L_24:
        /*0060*/ 	.byte	0x03, 0x19
        /*0062*/ 	.short	0x001c


	//----- nvinfo : EIATTR_PARAM_CBANK
	.align		4
        /*0064*/ 	.byte	0x04, 0x0a
        /*0066*/ 	.short	(.L_26 - .L_25)
	.align		4
.L_25:
        /*0068*/ 	.word	index@(.nv.constant0._Z6dot_2aPfS_S_i)
        /*006c*/ 	.short	0x0380
        /*006e*/ 	.short	0x001c


	//----- nvinfo : EIATTR_SW_WAR
	.align		4
.L_26:
        /*0070*/ 	.byte	0x04, 0x36
        /*0072*/ 	.short	(.L_28 - .L_27)
.L_27:
        /*0074*/ 	.word	0x00000008
.L_28:


//--------------------- .nv.info._Z5dot_1PfS_S_i  --------------------------
	.section	.nv.info._Z5dot_1PfS_S_i,"",@"SHT_CUDA_INFO"
	.sectionflags	@""
	.align	4


	//----- nvinfo : EIATTR_CUDA_API_VERSION
	.align		4
        /*0000*/ 	.byte	0x04, 0x37
        /*0002*/ 	.short	(.L_30 - .L_29)
.L_29:
        /*0004*/ 	.word	0x00000082


	//----- nvinfo : EIATTR_KPARAM_INFO
	.align		4
.L_30:
        /*0008*/ 	.byte	0x04, 0x17
        /*000a*/ 	.short	(.L_32 - .L_31)
.L_31:
        /*000c*/ 	.word	0x00000000
        /*0010*/ 	.short	0x0003
        /*0012*/ 	.short	0x0018
        /*0014*/ 	.byte	0x00, 0xf0, 0x11, 0x00


	//----- nvinfo : EIATTR_KPARAM_INFO
	.align		4
.L_32:
        /*0018*/ 	.byte	0x04, 0x17
        /*001a*/ 	.short	(.L_34 - .L_33)
.L_33:
        /*001c*/ 	.word	0x00000000
        /*0020*/ 	.short	0x0002
        /*0022*/ 	.short	0x0010
        /*0024*/ 	.byte	0x00, 0xf5, 0x21, 0x00


	//----- nvinfo : EIATTR_KPARAM_INFO
	.align		4
.L_34:
        /*0028*/ 	.byte	0x04, 0x17
        /*002a*/ 	.short	(.L_36 - .L_35)
.L_35:
        /*002c*/ 	.word	0x00000000
        /*0030*/ 	.short	0x0001
        /*0032*/ 	.short	0x0008
        /*0034*/ 	.byte	0x00, 0xf5, 0x21, 0x00


	//----- nvinfo : EIATTR_KPARAM_INFO
	.align		4
.L_36:
        /*0038*/ 	.byte	0x04, 0x17
        /*003a*/ 	.short	(.L_38 - .L_37)
.L_37:
        /*003c*/ 	.word	0x00000000
        /*0040*/ 	.short	0x0000
        /*0042*/ 	.short	0x0000
        /*0044*/ 	.byte	0x00, 0xf5, 0x21, 0x00


	//----- nvinfo : EIATTR_SPARSE_MMA_MASK
	.align		4
.L_38:
        /*0048*/ 	.byte	0x03, 0x50
        /*004a*/ 	.short	0x0000


	//----- nvinfo : EIATTR_MAXREG_COUNT
	.align		4
        /*004c*/ 	.byte	0x03, 0x1b
        /*004e*/ 	.short	0x00ff


	//----- nvinfo : EIATTR_EXTERNS
	.align		4
        /*0050*/ 	.byte	0x04, 0x0f
        /*0052*/ 	.short	(.L_40 - .L_39)


	//   ....[0]....
	.align		4
.L_39:
        /*0054*/ 	.word	index@(vprintf)


	//----- nvinfo : EIATTR_MERCURY_ISA_VERSION
	.align		4
.L_40:
        /*0058*/ 	.byte	0x03, 0x5f
        /*005a*/ 	.short	0x0101


	//----- nvinfo : EIATTR_VRC_CTA_INIT_COUNT
	.align		4
        /*005c*/ 	.byte	0x02, 0x4a
	.zero		1
	.zero		1


	//----- nvinfo : EIATTR_SYSCALL_OFFSETS
	.align		4
        /*0060*/ 	.byte	0x04, 0x46
        /*0062*/ 	.short	(.L_42 - .L_41)


	//   ....[0]....
.L_41:
        /*0064*/ 	.word	0x000001c0


	//----- nvinfo : EIATTR_EXIT_INSTR_OFFSETS
	.align		4
.L_42:
        /*0068*/ 	.byte	0x04, 0x1c
        /*006a*/ 	.short	(.L_44 - .L_43)


	//   ....[0]....
.L_43:
        /*006c*/ 	.word	0x000001d0


	//----- nvinfo : EIATTR_CBANK_PARAM_SIZE
	.align		4
.L_44:
        /*0070*/ 	.byte	0x03, 0x19
        /*0072*/ 	.short	0x001c


	//----- nvinfo : EIATTR_PARAM_CBANK
	.align		4
        /*0074*/ 	.byte	0x04, 0x0a
        /*0076*/ 	.short	(.L_46 - .L_45)
	.align		4
.L_45:
        /*0078*/ 	.word	index@(.nv.constant0._Z5dot_1PfS_S_i)
        /*007c*/ 	.short	0x0380
        /*007e*/ 	.short	0x001c


	//----- nvinfo : EIATTR_SW_WAR
	.align		4
.L_46:
        /*0080*/ 	.byte	0x04, 0x36
        /*0082*/ 	.short	(.L_48 - .L_47)
.L_47:
        /*0084*/ 	.word	0x00000008
.L_48:


//--------------------- .nv.callgraph             --------------------------
	.section	.nv.callgraph,"",@"SHT_CUDA_CALLGRAPH"
	.align	4
	.sectionentsize	8
	.align		4
        /*0000*/ 	.word	0x00000000
	.align		4
        /*0004*/ 	.word	0xffffffff
	.align		4
        /*0008*/ 	.word	index@(_Z5dot_1PfS_S_i)
	.align		4
        /*000c*/ 	.word	index@(vprintf)
	.align		4
        /*0010*/ 	.word	0x00000000
	.align		4
        /*0014*/ 	.word	0xfffffffe
	.align		4
        /*0018*/ 	.word	0x00000000
	.align		4
        /*001c*/ 	.word	0xfffffffd
	.align		4
        /*0020*/ 	.word	0x00000000
	.align		4
        /*0024*/ 	.word	0xfffffffc


//--------------------- .nv.constant4             --------------------------
	.section	.nv.constant4,"a",@progbits
	.align	8
	.align		8
.nv.constant4:
        /*0000*/ 	.dword	$str
	.align		8
        /*0008*/ 	.dword	vprintf


//--------------------- .text._Z6dot_2aPfS_S_i    --------------------------
	.section	.text._Z6dot_2aPfS_S_i,"ax",@progbits
	.align	128
        .global         _Z6dot_2aPfS_S_i
        .type           _Z6dot_2aPfS_S_i,@function
        .size           _Z6dot_2aPfS_S_i,(.L_x_3 - _Z6dot_2aPfS_S_i)
        .other          _Z6dot_2aPfS_S_i,@"STO_CUDA_ENTRY STV_DEFAULT"
_Z6dot_2aPfS_S_i:
.text._Z6dot_2aPfS_S_i:
[----:B------:R-:W-:Y:S01]  /*0000*/  LDC R1, c[0x0][0x37c] ;  /* 0x0000df00ff017b82 */ /* 0x000fe20000000800 */
[----:B------:R-:W-:Y:S05]  /*0010*/  EXIT ;  /* 0x000000000000794d */ /* 0x000fea0003800000 */
.L_x_0:
[----:B------:R-:W-:-:S00]  /*0020*/  BRA `(.L_x_0) ;  /* 0xfffffffc00fc7947 */ /* 0x000fc0000383ffff */
[----:B------:R-:W-:-:S00]  /*0030*/  NOP ;  /* 0x0000000000007918 */ /* 0x000fc00000000000 */
        /* <DEDUP_REMOVED lines=12> */
.L_x_3:


//--------------------- .text._Z5dot_1PfS_S_i     --------------------------
	.section	.text._Z5dot_1PfS_S_i,"ax",@progbits
	.align	128
        .global         _Z5dot_1PfS_S_i
        .type           _Z5dot_1PfS_S_i,@function
        .size           _Z5dot_1PfS_S_i,(.L_x_4 - _Z5dot_1PfS_S_i)
        .other          _Z5dot_1PfS_S_i,@"STO_CUDA_ENTRY STV_DEFAULT"
_Z5dot_1PfS_S_i:
.text._Z5dot_1PfS_S_i:
[----:B------:R-:W0:Y:S01]  /*0000*/  LDC R1, c[0x0][0x37c] ;  /* 0x0000df00ff017b82 */ /* 0x000e220000000800 */
[----:B------:R-:W1:Y:S07]  /*0010*/  S2R R7, SR_CTAID.X ;  /* 0x0000000000077919 */ /* 0x000e6e0000002500 */
[----:B------:R-:W2:Y:S01]  /*0020*/  LDC.64 R2, c[0x0][0x388] ;  /* 0x0000e200ff027b82 */ /* 0x000ea20000000a00 */
[----:B------:R-:W3:Y:S01]  /*0030*/  LDCU UR6, c[0x0][0x2fc] ;  /* 0x00005f80ff0677ac */ /* 0x000ee20008000800 */
[----:B0-----:R-:W-:Y:S01]  /*0040*/  IADD3 R1, PT, PT, R1, -0x8, RZ ;  /* 0xfffffff801017810 */ /* 0x001fe20007ffe0ff */
[----:B------:R-:W1:Y:S01]  /*0050*/  S2R R0, SR_TID.X ;  /* 0x0000000000007919 */ /* 0x000e620000002100 */
[----:B------:R-:W1:Y:S04]  /*0060*/  LDCU UR7, c[0x0][0x360] ;  /* 0x00006c00ff0777ac */ /* 0x000e680008000800 */
[----:B------:R-:W0:Y:S01]  /*0070*/  LDC.64 R4, c[0x0][0x380] ;  /* 0x0000e000ff047b82 */ /* 0x000e220000000a00 */
[----:B------:R-:W4:Y:S07]  /*0080*/  LDCU.64 UR4, c[0x0][0x358] ;  /* 0x00006b00ff0477ac */ /* 0x000f2e0008000a00 */
[----:B------:R-:W5:Y:S01]  /*0090*/  LDC.64 R8, c[0x0][0x390] ;  /* 0x0000e400ff087b82 */ /* 0x000f620000000a00 */
[----:B------:R-:W-:Y:S01]  /*00a0*/  MOV R12, 0x8 ;  /* 0x00000008000c7802 */ /* 0x000fe20000000f00 */
[----:B------:R-:W3:Y:S01]  /*00b0*/  LDCU.64 UR8, c[0x4][URZ] ;  /* 0x01000000ff0877ac */ /* 0x000ee20008000a00 */
[----:B-1----:R-:W-:-:S04]  /*00c0*/  IMAD R7, R7, UR7, R0 ;  /* 0x0000000707077c24 */ /* 0x002fc8000f8e0200 */
[----:B--2---:R-:W-:-:S04]  /*00d0*/  IMAD.WIDE R2, R7, 0x4, R2 ;  /* 0x0000000407027825 */ /* 0x004fc800078e0202 */
[----:B0-----:R-:W-:Y:S02]  /*00e0*/  IMAD.WIDE R4, R7, 0x4, R4 ;  /* 0x0000000407047825 */ /* 0x001fe400078e0204 */
[----:B----4-:R-:W2:Y:S04]  /*00f0*/  LDG.E R3, desc[UR4][R2.64] ;  /* 0x0000000402037981 */ /* 0x010ea8000c1e1900 */
[----:B------:R3:W2:Y:S01]  /*0100*/  LDG.E R0, desc[UR4][R4.64] ;  /* 0x0000000404007981 */ /* 0x0006a2000c1e1900 */
[----:B------:R-:W0:Y:S01]  /*0110*/  LDC.64 R12, c[0x4][R12] ;  /* 0x010000000c0c7b82 */ /* 0x000e220000000a00 */
[----:B---3--:R-:W-:Y:S02]  /*0120*/  MOV R4, UR8 ;  /* 0x0000000800047c02 */ /* 0x008fe40008000f00 */
[----:B------:R-:W-:Y:S01]  /*0130*/  MOV R5, UR9 ;  /* 0x0000000900057c02 */ /* 0x000fe20008000f00 */
[----:B--2---:R-:W-:-:S04]  /*0140*/  FMUL R0, R0, R3 ;  /* 0x0000000300007220 */ /* 0x004fc80000400000 */
[----:B------:R-:W1:Y:S01]  /*0150*/  F2F.F64.F32 R10, R0 ;  /* 0x00000000000a7310 */ /* 0x000e620000201800 */
[----:B-----5:R2:W-:Y:S01]  /*0160*/  REDG.E.ADD.F32.FTZ.RN.STRONG.GPU desc[UR4][R8.64], R0 ;  /* 0x00000000080079a6 */ /* 0x0205e2000c12f304 */
[----:B------:R-:W3:Y:S03]  /*0170*/  LDCU UR4, c[0x0][0x2f8] ;  /* 0x00005f00ff0477ac */ /* 0x000ee60008000800 */
[----:B-1----:R2:W-:Y:S01]  /*0180*/  STL.64 [R1], R10 ;  /* 0x0000000a01007387 */ /* 0x0025e20000100a00 */
[----:B---3--:R-:W-:-:S04]  /*0190*/  IADD3 R6, P0, PT, R1, UR4, RZ ;  /* 0x0000000401067c10 */ /* 0x008fc8000ff1e0ff */
[----:B0-----:R-:W-:-:S09]  /*01a0*/  IADD3.X R7, PT, PT, RZ, UR6, RZ, P0, !PT ;  /* 0x00000006ff077c10 */ /* 0x001fd200087fe4ff */
[----:B------:R-:W-:-:S07]  /*01b0*/  LEPC R20, `(.L_x_1) ;  /* 0x000000001014794e */ /* 0x000fce0000000000 */
[----:B--2---:R-:W-:Y:S05]  /*01c0*/  CALL.ABS.NOINC R12 ;  /* 0x000000000c007343 */ /* 0x004fea0003c00000 */
.L_x_1:
[----:B------:R-:W-:Y:S05]  /*01d0*/  EXIT ;  /* 0x000000000000794d */ /* 0x000fea0003800000 */
.L_x_2:
        /* <DEDUP_REMOVED lines=10> */
.L_x_4:


//--------------------- .nv.global.init           --------------------------
	.section	.nv.global.init,"aw",@progbits
.nv.global.init:
	.type		$str,@object
	.size		$str,(.L_0 - $str)
$str:
        /*0000*/ 	.byte	0x25, 0x66, 0x00
.L_0:


//--------------------- .nv.shared.reserved.0     --------------------------
	.section	.nv.shared.reserved.0,"aw",@nobits
	.weak		__nv_reservedSMEM_offset_0_alias
	.size		__nv_reservedSMEM_offset_0_alias, 0, 64
	.other		__nv_reservedSMEM_offset_0_alias,@"STO_CUDA_RESERVED_SHARED STV_DEFAULT"
__nv_reservedSMEM_offset_0_alias:
	.zero		0
	.zero		64


//--------------------- .nv.constant0._Z6dot_2aPfS_S_i --------------------------
	.section	.nv.constant0._Z6dot_2aPfS_S_i,"a",@progbits
	.sectionflags	@""
	.align	4
.nv.constant0._Z6dot_2aPfS_S_i:
	.zero		924


//--------------------- .nv.constant0._Z5dot_1PfS_S_i --------------------------
	.section	.nv.constant0._Z5dot_1PfS_S_i,"a",@progbits
	.sectionflags	@""
	.align	4
.nv.constant0._Z5dot_1PfS_S_i:
	.zero		924


//--------------------- SYMBOLS --------------------------

	.type		.nv.reservedSmem.offset0,@object
	.size		.nv.reservedSmem.offset0,0x4
	.type		vprintf,@function
